//
// Generated by NVIDIA NVVM Compiler
//
// Compiler Build ID: CL-36424714
// Cuda compilation tools, release 13.0, V13.0.88
// Based on NVVM 20.0.0
//

.version 9.0
.target sm_100
.address_size 64

	// .globl	_Z14multMatrixCUDAPKfS0_Pfiii
// _ZZ20multMatrixCUDA_tiledPKfS0_PfiiiE8shared_a has been demoted
// _ZZ20multMatrixCUDA_tiledPKfS0_PfiiiE8shared_b has been demoted

.visible .entry _Z14multMatrixCUDAPKfS0_Pfiii(
	.param .u64 .ptr .align 1 _Z14multMatrixCUDAPKfS0_Pfiii_param_0,
	.param .u64 .ptr .align 1 _Z14multMatrixCUDAPKfS0_Pfiii_param_1,
	.param .u64 .ptr .align 1 _Z14multMatrixCUDAPKfS0_Pfiii_param_2,
	.param .u32 _Z14multMatrixCUDAPKfS0_Pfiii_param_3,
	.param .u32 _Z14multMatrixCUDAPKfS0_Pfiii_param_4,
	.param .u32 _Z14multMatrixCUDAPKfS0_Pfiii_param_5
)
{
	.reg .pred 	%p<13>;
	.reg .b32 	%r<43>;
	.reg .b32 	%f<68>;
	.reg .b64 	%rd<52>;

	ld.param.u64 	%rd10, [_Z14multMatrixCUDAPKfS0_Pfiii_param_0];
	ld.param.u64 	%rd11, [_Z14multMatrixCUDAPKfS0_Pfiii_param_1];
	ld.param.u32 	%r22, [_Z14multMatrixCUDAPKfS0_Pfiii_param_3];
	ld.param.u32 	%r20, [_Z14multMatrixCUDAPKfS0_Pfiii_param_4];
	ld.param.u32 	%r21, [_Z14multMatrixCUDAPKfS0_Pfiii_param_5];
	cvta.to.global.u64 	%rd1, %rd11;
	cvta.to.global.u64 	%rd2, %rd10;
	mov.u32 	%r23, %ctaid.x;
	mov.u32 	%r24, %ntid.x;
	mov.u32 	%r25, %tid.x;
	mad.lo.s32 	%r1, %r23, %r24, %r25;
	div.s32 	%r2, %r1, %r21;
	mul.lo.s32 	%r26, %r2, %r21;
	sub.s32 	%r3, %r1, %r26;
	setp.ge.s32 	%p1, %r2, %r22;
	setp.lt.s32 	%p2, %r21, 0;
	or.pred  	%p3, %p2, %p1;
	@%p3 bra 	$L__BB0_14;
	setp.lt.s32 	%p4, %r20, 1;
	mov.f32 	%f67, 0f00000000;
	@%p4 bra 	$L__BB0_13;
	mul.lo.s32 	%r4, %r2, %r20;
	and.b32  	%r5, %r20, 7;
	setp.lt.u32 	%p5, %r20, 8;
	mov.f32 	%f67, 0f00000000;
	mov.b32 	%r41, 0;
	@%p5 bra 	$L__BB0_5;
	and.b32  	%r28, %r20, 2147483640;
	neg.s32 	%r39, %r28;
	mul.wide.u32 	%rd12, %r21, 8;
	add.s64 	%rd3, %rd1, %rd12;
	mul.wide.u32 	%rd13, %r21, 12;
	add.s64 	%rd4, %rd1, %rd13;
	mul.wide.u32 	%rd14, %r21, 16;
	add.s64 	%rd5, %rd1, %rd14;
	mul.wide.u32 	%rd15, %r21, 20;
	add.s64 	%rd6, %rd1, %rd15;
	mul.wide.u32 	%rd16, %r21, 24;
	add.s64 	%rd7, %rd1, %rd16;
	mul.wide.u32 	%rd17, %r21, 28;
	add.s64 	%rd8, %rd1, %rd17;
	mov.f32 	%f67, 0f00000000;
	mov.u32 	%r37, %r4;
	mov.u32 	%r38, %r3;
$L__BB0_4:
	.pragma "nounroll";
	and.b32  	%r41, %r20, 2147483640;
	mul.wide.s32 	%rd18, %r38, 4;
	mul.wide.u32 	%rd19, %r21, 4;
	add.s64 	%rd20, %rd1, %rd18;
	add.s64 	%rd21, %rd20, %rd19;
	add.s64 	%rd22, %rd3, %rd18;
	add.s64 	%rd23, %rd4, %rd18;
	add.s64 	%rd24, %rd5, %rd18;
	add.s64 	%rd25, %rd6, %rd18;
	add.s64 	%rd26, %rd7, %rd18;
	add.s64 	%rd27, %rd8, %rd18;
	mul.wide.s32 	%rd28, %r37, 4;
	add.s64 	%rd29, %rd2, %rd28;
	ld.global.f32 	%f17, [%rd29];
	ld.global.f32 	%f18, [%rd20];
	fma.rn.f32 	%f19, %f17, %f18, %f67;
	ld.global.f32 	%f20, [%rd29+4];
	ld.global.f32 	%f21, [%rd21];
	fma.rn.f32 	%f22, %f20, %f21, %f19;
	ld.global.f32 	%f23, [%rd29+8];
	ld.global.f32 	%f24, [%rd22];
	fma.rn.f32 	%f25, %f23, %f24, %f22;
	ld.global.f32 	%f26, [%rd29+12];
	ld.global.f32 	%f27, [%rd23];
	fma.rn.f32 	%f28, %f26, %f27, %f25;
	ld.global.f32 	%f29, [%rd29+16];
	ld.global.f32 	%f30, [%rd24];
	fma.rn.f32 	%f31, %f29, %f30, %f28;
	ld.global.f32 	%f32, [%rd29+20];
	ld.global.f32 	%f33, [%rd25];
	fma.rn.f32 	%f34, %f32, %f33, %f31;
	ld.global.f32 	%f35, [%rd29+24];
	ld.global.f32 	%f36, [%rd26];
	fma.rn.f32 	%f37, %f35, %f36, %f34;
	ld.global.f32 	%f38, [%rd29+28];
	ld.global.f32 	%f39, [%rd27];
	fma.rn.f32 	%f67, %f38, %f39, %f37;
	add.s32 	%r39, %r39, 8;
	shl.b32 	%r29, %r21, 3;
	add.s32 	%r38, %r38, %r29;
	add.s32 	%r37, %r37, 8;
	setp.ne.s32 	%p6, %r39, 0;
	@%p6 bra 	$L__BB0_4;
$L__BB0_5:
	setp.eq.s32 	%p7, %r5, 0;
	@%p7 bra 	$L__BB0_13;
	and.b32  	%r15, %r20, 3;
	setp.lt.u32 	%p8, %r5, 4;
	@%p8 bra 	$L__BB0_8;
	add.s32 	%r30, %r41, %r4;
	mul.wide.s32 	%rd30, %r30, 4;
	add.s64 	%rd31, %rd2, %rd30;
	ld.global.f32 	%f41, [%rd31];
	mad.lo.s32 	%r31, %r41, %r21, %r3;
	mul.wide.s32 	%rd32, %r31, 4;
	add.s64 	%rd33, %rd1, %rd32;
	ld.global.f32 	%f42, [%rd33];
	fma.rn.f32 	%f43, %f41, %f42, %f67;
	ld.global.f32 	%f44, [%rd31+4];
	mul.wide.u32 	%rd34, %r21, 4;
	add.s64 	%rd35, %rd33, %rd34;
	ld.global.f32 	%f45, [%rd35];
	fma.rn.f32 	%f46, %f44, %f45, %f43;
	ld.global.f32 	%f47, [%rd31+8];
	add.s64 	%rd36, %rd35, %rd34;
	ld.global.f32 	%f48, [%rd36];
	fma.rn.f32 	%f49, %f47, %f48, %f46;
	ld.global.f32 	%f50, [%rd31+12];
	add.s64 	%rd37, %rd36, %rd34;
	ld.global.f32 	%f51, [%rd37];
	fma.rn.f32 	%f67, %f50, %f51, %f49;
	add.s32 	%r41, %r41, 4;
$L__BB0_8:
	setp.eq.s32 	%p9, %r15, 0;
	@%p9 bra 	$L__BB0_13;
	setp.eq.s32 	%p10, %r15, 1;
	@%p10 bra 	$L__BB0_11;
	add.s32 	%r32, %r41, %r4;
	mul.wide.s32 	%rd38, %r32, 4;
	add.s64 	%rd39, %rd2, %rd38;
	ld.global.f32 	%f53, [%rd39];
	mad.lo.s32 	%r33, %r41, %r21, %r3;
	mul.wide.s32 	%rd40, %r33, 4;
	add.s64 	%rd41, %rd1, %rd40;
	ld.global.f32 	%f54, [%rd41];
	fma.rn.f32 	%f55, %f53, %f54, %f67;
	ld.global.f32 	%f56, [%rd39+4];
	mul.wide.u32 	%rd42, %r21, 4;
	add.s64 	%rd43, %rd41, %rd42;
	ld.global.f32 	%f57, [%rd43];
	fma.rn.f32 	%f67, %f56, %f57, %f55;
	add.s32 	%r41, %r41, 2;
$L__BB0_11:
	and.b32  	%r34, %r20, 1;
	setp.eq.b32 	%p11, %r34, 1;
	not.pred 	%p12, %p11;
	@%p12 bra 	$L__BB0_13;
	add.s32 	%r35, %r41, %r4;
	mul.wide.s32 	%rd44, %r35, 4;
	add.s64 	%rd45, %rd2, %rd44;
	ld.global.f32 	%f58, [%rd45];
	mad.lo.s32 	%r36, %r41, %r21, %r3;
	mul.wide.s32 	%rd46, %r36, 4;
	add.s64 	%rd47, %rd1, %rd46;
	ld.global.f32 	%f59, [%rd47];
	fma.rn.f32 	%f67, %f58, %f59, %f67;
$L__BB0_13:
	ld.param.u64 	%rd51, [_Z14multMatrixCUDAPKfS0_Pfiii_param_2];
	cvta.to.global.u64 	%rd48, %rd51;
	mul.wide.s32 	%rd49, %r1, 4;
	add.s64 	%rd50, %rd48, %rd49;
	st.global.f32 	[%rd50], %f67;
$L__BB0_14:
	ret;

}
	// .globl	_Z20multMatrixCUDA_tiledPKfS0_Pfiii
.visible .entry _Z20multMatrixCUDA_tiledPKfS0_Pfiii(
	.param .u64 .ptr .align 1 _Z20multMatrixCUDA_tiledPKfS0_Pfiii_param_0,
	.param .u64 .ptr .align 1 _Z20multMatrixCUDA_tiledPKfS0_Pfiii_param_1,
	.param .u64 .ptr .align 1 _Z20multMatrixCUDA_tiledPKfS0_Pfiii_param_2,
	.param .u32 _Z20multMatrixCUDA_tiledPKfS0_Pfiii_param_3,
	.param .u32 _Z20multMatrixCUDA_tiledPKfS0_Pfiii_param_4,
	.param .u32 _Z20multMatrixCUDA_tiledPKfS0_Pfiii_param_5
)
{
	.reg .pred 	%p<12>;
	.reg .b32 	%r<36>;
	.reg .b32 	%f<63>;
	.reg .b64 	%rd<13>;
	// demoted variable
	.shared .align 4 .b8 _ZZ20multMatrixCUDA_tiledPKfS0_PfiiiE8shared_a[1024];
	// demoted variable
	.shared .align 4 .b8 _ZZ20multMatrixCUDA_tiledPKfS0_PfiiiE8shared_b[1024];
	ld.param.u64 	%rd3, [_Z20multMatrixCUDA_tiledPKfS0_Pfiii_param_0];
	ld.param.u64 	%rd4, [_Z20multMatrixCUDA_tiledPKfS0_Pfiii_param_1];
	ld.param.u64 	%rd5, [_Z20multMatrixCUDA_tiledPKfS0_Pfiii_param_2];
	ld.param.u32 	%r16, [_Z20multMatrixCUDA_tiledPKfS0_Pfiii_param_3];
	ld.param.u32 	%r17, [_Z20multMatrixCUDA_tiledPKfS0_Pfiii_param_4];
	ld.param.u32 	%r18, [_Z20multMatrixCUDA_tiledPKfS0_Pfiii_param_5];
	mov.u32 	%r19, %ctaid.x;
	mov.u32 	%r20, %ctaid.y;
	mov.u32 	%r1, %tid.x;
	mov.u32 	%r2, %tid.y;
	shl.b32 	%r21, %r19, 4;
	add.s32 	%r3, %r21, %r1;
	shl.b32 	%r22, %r20, 4;
	add.s32 	%r4, %r22, %r2;
	setp.lt.s32 	%p1, %r17, 0;
	mov.f32 	%f62, 0f00000000;
	@%p1 bra 	$L__BB1_7;
	shl.b32 	%r24, %r1, 6;
	mov.u32 	%r25, _ZZ20multMatrixCUDA_tiledPKfS0_PfiiiE8shared_a;
	add.s32 	%r5, %r25, %r24;
	shl.b32 	%r26, %r2, 2;
	add.s32 	%r6, %r5, %r26;
	mul.lo.s32 	%r7, %r17, %r3;
	mov.u32 	%r27, _ZZ20multMatrixCUDA_tiledPKfS0_PfiiiE8shared_b;
	add.s32 	%r9, %r27, %r26;
	add.s32 	%r8, %r9, %r24;
	cvta.to.global.u64 	%rd1, %rd3;
	cvta.to.global.u64 	%rd2, %rd4;
	mov.f32 	%f62, 0f00000000;
	mov.b32 	%r34, 0;
	mov.u32 	%r35, %r34;
$L__BB1_2:
	setp.ge.s32 	%p2, %r3, %r16;
	add.s32 	%r12, %r34, %r2;
	setp.ge.s32 	%p3, %r12, %r17;
	mov.f32 	%f60, 0f00000000;
	or.pred  	%p4, %p3, %p2;
	@%p4 bra 	$L__BB1_4;
	add.s32 	%r29, %r12, %r7;
	mul.wide.s32 	%rd6, %r29, 4;
	add.s64 	%rd7, %rd1, %rd6;
	ld.global.f32 	%f60, [%rd7];
$L__BB1_4:
	setp.ge.s32 	%p5, %r4, %r18;
	st.shared.f32 	[%r6], %f60;
	add.s32 	%r13, %r34, %r1;
	setp.ge.s32 	%p6, %r13, %r17;
	mov.f32 	%f61, 0f00000000;
	or.pred  	%p7, %p6, %p5;
	@%p7 bra 	$L__BB1_6;
	mad.lo.s32 	%r31, %r13, %r18, %r4;
	mul.wide.s32 	%rd8, %r31, 4;
	add.s64 	%rd9, %rd2, %rd8;
	ld.global.f32 	%f61, [%rd9];
$L__BB1_6:
	st.shared.f32 	[%r8], %f61;
	bar.sync 	0;
	ld.shared.f32 	%f12, [%r5];
	ld.shared.f32 	%f13, [%r9];
	fma.rn.f32 	%f14, %f12, %f13, %f62;
	ld.shared.f32 	%f15, [%r5+4];
	ld.shared.f32 	%f16, [%r9+64];
	fma.rn.f32 	%f17, %f15, %f16, %f14;
	ld.shared.f32 	%f18, [%r5+8];
	ld.shared.f32 	%f19, [%r9+128];
	fma.rn.f32 	%f20, %f18, %f19, %f17;
	ld.shared.f32 	%f21, [%r5+12];
	ld.shared.f32 	%f22, [%r9+192];
	fma.rn.f32 	%f23, %f21, %f22, %f20;
	ld.shared.f32 	%f24, [%r5+16];
	ld.shared.f32 	%f25, [%r9+256];
	fma.rn.f32 	%f26, %f24, %f25, %f23;
	ld.shared.f32 	%f27, [%r5+20];
	ld.shared.f32 	%f28, [%r9+320];
	fma.rn.f32 	%f29, %f27, %f28, %f26;
	ld.shared.f32 	%f30, [%r5+24];
	ld.shared.f32 	%f31, [%r9+384];
	fma.rn.f32 	%f32, %f30, %f31, %f29;
	ld.shared.f32 	%f33, [%r5+28];
	ld.shared.f32 	%f34, [%r9+448];
	fma.rn.f32 	%f35, %f33, %f34, %f32;
	ld.shared.f32 	%f36, [%r5+32];
	ld.shared.f32 	%f37, [%r9+512];
	fma.rn.f32 	%f38, %f36, %f37, %f35;
	ld.shared.f32 	%f39, [%r5+36];
	ld.shared.f32 	%f40, [%r9+576];
	fma.rn.f32 	%f41, %f39, %f40, %f38;
	ld.shared.f32 	%f42, [%r5+40];
	ld.shared.f32 	%f43, [%r9+640];
	fma.rn.f32 	%f44, %f42, %f43, %f41;
	ld.shared.f32 	%f45, [%r5+44];
	ld.shared.f32 	%f46, [%r9+704];
	fma.rn.f32 	%f47, %f45, %f46, %f44;
	ld.shared.f32 	%f48, [%r5+48];
	ld.shared.f32 	%f49, [%r9+768];
	fma.rn.f32 	%f50, %f48, %f49, %f47;
	ld.shared.f32 	%f51, [%r5+52];
	ld.shared.f32 	%f52, [%r9+832];
	fma.rn.f32 	%f53, %f51, %f52, %f50;
	ld.shared.f32 	%f54, [%r5+56];
	ld.shared.f32 	%f55, [%r9+896];
	fma.rn.f32 	%f56, %f54, %f55, %f53;
	ld.shared.f32 	%f57, [%r5+60];
	ld.shared.f32 	%f58, [%r9+960];
	fma.rn.f32 	%f62, %f57, %f58, %f56;
	bar.sync 	0;
	add.s32 	%r35, %r35, 1;
	shl.b32 	%r34, %r35, 4;
	setp.le.s32 	%p8, %r34, %r17;
	@%p8 bra 	$L__BB1_2;
$L__BB1_7:
	setp.ge.s32 	%p9, %r3, %r16;
	setp.ge.s32 	%p10, %r4, %r18;
	or.pred  	%p11, %p9, %p10;
	@%p11 bra 	$L__BB1_9;
	mad.lo.s32 	%r33, %r18, %r3, %r4;
	cvta.to.global.u64 	%rd10, %rd5;
	mul.wide.u32 	%rd11, %r33, 4;
	add.s64 	%rd12, %rd10, %rd11;
	st.global.f32 	[%rd12], %f62;
$L__BB1_9:
	ret;

}


// ===== COMPILED SASS (sm_100) =====

	.target	sm_100

	.elftype	@"ET_EXEC"


//--------------------- .note.nv.tkinfo           --------------------------
	.section	.note.nv.tkinfo,"",@"SHT_NOTE"
	.sectionflags	@"SHF_NOTE_NV_TKINFO"
	.tkinfo
        /*0018*/ 	.word	0x00000002
        /*0030*/ 	.string	""
        /*0030*/ 	.string	"ptxas"
        /*0030*/ 	.string	"Cuda compilation tools, release 13.0, V13.0.88"
        /*0030*/ 	.string	"Build cuda_13.0.r13.0/compiler.36424714_0"
        /*0030*/ 	.string	"-arch sm_100 -m 64 "



//--------------------- .note.nv.cuinfo           --------------------------
	.section	.note.nv.cuinfo,"",@"SHT_NOTE"
	.sectionflags	@"SHF_NOTE_NV_CUINFO"
        /*0018*/ 	.short	0x0002
        /*001a*/ 	.short	0x0064
        /*001c*/ 	.short	0x0082
	.zero		2


//--------------------- .nv.info                  --------------------------
	.section	.nv.info,"",@"SHT_CUDA_INFO"
	.align	4


	//----- nvinfo : EIATTR_REGCOUNT
	.align		4
        /*0000*/ 	.byte	0x04, 0x2f
        /*0002*/ 	.short	(.L_1 - .L_0)
	.align		4
.L_0:
        /*0004*/ 	.word	index@(_Z14multMatrixCUDAPKfS0_Pfiii)
        /*0008*/ 	.word	0x00000020


	//----- nvinfo : EIATTR_FRAME_SIZE
	.align		4
.L_1:
        /*000c*/ 	.byte	0x04, 0x11
        /*000e*/ 	.short	(.L_3 - .L_2)
	.align		4
.L_2:
        /*0010*/ 	.word	index@(_Z14multMatrixCUDAPKfS0_Pfiii)
        /*0014*/ 	.word	0x00000000


	//----- nvinfo : EIATTR_REGCOUNT
	.align		4
.L_3:
        /*0018*/ 	.byte	0x04, 0x2f
        /*001a*/ 	.short	(.L_5 - .L_4)
	.align		4
.L_4:
        /*001c*/ 	.word	index@(_Z20multMatrixCUDA_tiledPKfS0_Pfiii)
        /*0020*/ 	.word	0x00000020


	//----- nvinfo : EIATTR_FRAME_SIZE
	.align		4
.L_5:
        /*0024*/ 	.byte	0x04, 0x11
        /*0026*/ 	.short	(.L_7 - .L_6)
	.align		4
.L_6:
        /*0028*/ 	.word	index@(_Z20multMatrixCUDA_tiledPKfS0_Pfiii)
        /*002c*/ 	.word	0x00000000


	//----- nvinfo : EIATTR_MIN_STACK_SIZE
	.align		4
.L_7:
        /*0030*/ 	.byte	0x04, 0x12
        /*0032*/ 	.short	(.L_9 - .L_8)
	.align		4
.L_8:
        /*0034*/ 	.word	index@(_Z20multMatrixCUDA_tiledPKfS0_Pfiii)
        /*0038*/ 	.word	0x00000000


	//----- nvinfo : EIATTR_MIN_STACK_SIZE
	.align		4
.L_9:
        /*003c*/ 	.byte	0x04, 0x12
        /*003e*/ 	.short	(.L_11 - .L_10)
	.align		4
.L_10:
        /*0040*/ 	.word	index@(_Z14multMatrixCUDAPKfS0_Pfiii)
        /*0044*/ 	.word	0x00000000
.L_11:


//--------------------- .nv.compat                --------------------------
	.section	.nv.compat,"",@"SHT_CUDA_COMPAT_INFO"
	.align	4
        /*0000*/ 	.byte	0x02, 0x09, 0x00, 0x00, 0x02, 0x02, 0x01, 0x00, 0x02, 0x05, 0x05, 0x00, 0x03, 0x07, 0x01, 0x01
        /*0010*/ 	.byte	0x02, 0x03, 0x00, 0x00, 0x02, 0x06, 0x01, 0x00, 0x04, 0x0b, 0x08, 0x00, 0x09, 0x00, 0x00, 0x00
        /*0020*/ 	.byte	0x00, 0x00, 0x00, 0x00


//--------------------- .nv.info._Z20multMatrixCUDA_tiledPKfS0_Pfiii --------------------------
	.section	.nv.info._Z20multMatrixCUDA_tiledPKfS0_Pfiii,"",@"SHT_CUDA_INFO"
	.sectionflags	@""
	.align	4


	//----- nvinfo : EIATTR_CUDA_API_VERSION
	.align		4
        /*0000*/ 	.byte	0x04, 0x37
        /*0002*/ 	.short	(.L_13 - .L_12)
.L_12:
        /*0004*/ 	.word	0x00000082


	//----- nvinfo : EIATTR_KPARAM_INFO
	.align		4
.L_13:
        /*0008*/ 	.byte	0x04, 0x17
        /*000a*/ 	.short	(.L_15 - .L_14)
.L_14:
        /*000c*/ 	.word	0x00000000
        /*0010*/ 	.short	0x0005
        /*0012*/ 	.short	0x0020
        /*0014*/ 	.byte	0x00, 0xf0, 0x11, 0x00


	//----- nvinfo : EIATTR_KPARAM_INFO
	.align		4
.L_15:
        /*0018*/ 	.byte	0x04, 0x17
        /*001a*/ 	.short	(.L_17 - .L_16)
.L_16:
        /*001c*/ 	.word	0x00000000
        /*0020*/ 	.short	0x0004
        /*0022*/ 	.short	0x001c
        /*0024*/ 	.byte	0x00, 0xf0, 0x11, 0x00


	//----- nvinfo : EIATTR_KPARAM_INFO
	.align		4
.L_17:
        /*0028*/ 	.byte	0x04, 0x17
        /*002a*/ 	.short	(.L_19 - .L_18)
.L_18:
        /*002c*/ 	.word	0x00000000
        /*0030*/ 	.short	0x0003
        /*0032*/ 	.short	0x0018
        /*0034*/ 	.byte	0x00, 0xf0, 0x11, 0x00


	//----- nvinfo : EIATTR_KPARAM_INFO
	.align		4
.L_19:
        /*0038*/ 	.byte	0x04, 0x17
        /*003a*/ 	.short	(.L_21 - .L_20)
.L_20:
        /*003c*/ 	.word	0x00000000
        /*0040*/ 	.short	0x0002
        /*0042*/ 	.short	0x0010
        /*0044*/ 	.byte	0x00, 0xf5, 0x21, 0x00


	//----- nvinfo : EIATTR_KPARAM_INFO
	.align		4
.L_21:
        /*0048*/ 	.byte	0x04, 0x17
        /*004a*/ 	.short	(.L_23 - .L_22)
.L_22:
        /*004c*/ 	.word	0x00000000
        /*0050*/ 	.short	0x0001
        /*0052*/ 	.short	0x0008
        /*0054*/ 	.byte	0x00, 0xf5, 0x21, 0x00


	//----- nvinfo : EIATTR_KPARAM_INFO
	.align		4
.L_23:
        /*0058*/ 	.byte	0x04, 0x17
        /*005a*/ 	.short	(.L_25 - .L_24)
.L_24:
        /*005c*/ 	.word	0x00000000
        /*0060*/ 	.short	0x0000
        /*0062*/ 	.short	0x0000
        /*0064*/ 	.byte	0x00, 0xf5, 0x21, 0x00


	//----- nvinfo : EIATTR_SPARSE_MMA_MASK
	.align		4
.L_25:
        /*0068*/ 	.byte	0x03, 0x50
        /*006a*/ 	.short	0x0000


	//----- nvinfo : EIATTR_MAXREG_COUNT
	.align		4
        /*006c*/ 	.byte	0x03, 0x1b
        /*006e*/ 	.short	0x00ff


	//----- nvinfo : EIATTR_NUM_BARRIERS
	.align		4
        /*0070*/ 	.byte	0x02, 0x4c
        /*0072*/ 	.byte	0x01
	.zero		1


	//----- nvinfo : EIATTR_MERCURY_ISA_VERSION
	.align		4
        /*0074*/ 	.byte	0x03, 0x5f
        /*0076*/ 	.short	0x0101


	//----- nvinfo : EIATTR_VRC_CTA_INIT_COUNT
	.align		4
        /*0078*/ 	.byte	0x02, 0x4a
	.zero		1
	.zero		1


	//----- nvinfo : EIATTR_EXIT_INSTR_OFFSETS
	.align		4
        /*007c*/ 	.byte	0x04, 0x1c
        /*007e*/ 	.short	(.L_27 - .L_26)


	//   ....[0]....
.L_26:
        /*0080*/ 	.word	0x000005b0


	//   ....[1]....
        /*0084*/ 	.word	0x00000600


	//----- nvinfo : EIATTR_CBANK_PARAM_SIZE
	.align		4
.L_27:
        /*0088*/ 	.byte	0x03, 0x19
        /*008a*/ 	.short	0x0024


	//----- nvinfo : EIATTR_PARAM_CBANK
	.align		4
        /*008c*/ 	.byte	0x04, 0x0a
        /*008e*/ 	.short	(.L_29 - .L_28)
	.align		4
.L_28:
        /*0090*/ 	.word	index@(.nv.constant0._Z20multMatrixCUDA_tiledPKfS0_Pfiii)
        /*0094*/ 	.short	0x0380
        /*0096*/ 	.short	0x0024


	//----- nvinfo : EIATTR_SW_WAR
	.align		4
.L_29:
        /*0098*/ 	.byte	0x04, 0x36
        /*009a*/ 	.short	(.L_31 - .L_30)
.L_30:
        /*009c*/ 	.word	0x00000008
.L_31:


//--------------------- .nv.info._Z14multMatrixCUDAPKfS0_Pfiii --------------------------
	.section	.nv.info._Z14multMatrixCUDAPKfS0_Pfiii,"",@"SHT_CUDA_INFO"
	.sectionflags	@""
	.align	4


	//----- nvinfo : EIATTR_CUDA_API_VERSION
	.align		4
        /*0000*/ 	.byte	0x04, 0x37
        /*0002*/ 	.short	(.L_33 - .L_32)
.L_32:
        /*0004*/ 	.word	0x00000082


	//----- nvinfo : EIATTR_KPARAM_INFO
	.align		4
.L_33:
        /*0008*/ 	.byte	0x04, 0x17
        /*000a*/ 	.short	(.L_35 - .L_34)
.L_34:
        /*000c*/ 	.word	0x00000000
        /*0010*/ 	.short	0x0005
        /*0012*/ 	.short	0x0020
        /*0014*/ 	.byte	0x00, 0xf0, 0x11, 0x00


	//----- nvinfo : EIATTR_KPARAM_INFO
	.align		4
.L_35:
        /*0018*/ 	.byte	0x04, 0x17
        /*001a*/ 	.short	(.L_37 - .L_36)
.L_36:
        /*001c*/ 	.word	0x00000000
        /*0020*/ 	.short	0x0004
        /*0022*/ 	.short	0x001c
        /*0024*/ 	.byte	0x00, 0xf0, 0x11, 0x00


	//----- nvinfo : EIATTR_KPARAM_INFO
	.align		4
.L_37:
        /*0028*/ 	.byte	0x04, 0x17
        /*002a*/ 	.short	(.L_39 - .L_38)
.L_38:
        /*002c*/ 	.word	0x00000000
        /*0030*/ 	.short	0x0003
        /*0032*/ 	.short	0x0018
        /*0034*/ 	.byte	0x00, 0xf0, 0x11, 0x00


	//----- nvinfo : EIATTR_KPARAM_INFO
	.align		4
.L_39:
        /*0038*/ 	.byte	0x04, 0x17
        /*003a*/ 	.short	(.L_41 - .L_40)
.L_40:
        /*003c*/ 	.word	0x00000000
        /*0040*/ 	.short	0x0002
        /*0042*/ 	.short	0x0010
        /*0044*/ 	.byte	0x00, 0xf5, 0x21, 0x00


	//----- nvinfo : EIATTR_KPARAM_INFO
	.align		4
.L_41:
        /*0048*/ 	.byte	0x04, 0x17
        /*004a*/ 	.short	(.L_43 - .L_42)
.L_42:
        /*004c*/ 	.word	0x00000000
        /*0050*/ 	.short	0x0001
        /*0052*/ 	.short	0x0008
        /*0054*/ 	.byte	0x00, 0xf5, 0x21, 0x00


	//----- nvinfo : EIATTR_KPARAM_INFO
	.align		4
.L_43:
        /*0058*/ 	.byte	0x04, 0x17
        /*005a*/ 	.short	(.L_45 - .L_44)
.L_44:
        /*005c*/ 	.word	0x00000000
        /*0060*/ 	.short	0x0000
        /*0062*/ 	.short	0x0000
        /*0064*/ 	.byte	0x00, 0xf5, 0x21, 0x00


	//----- nvinfo : EIATTR_SPARSE_MMA_MASK
	.align		4
.L_45:
        /*0068*/ 	.byte	0x03, 0x50
        /*006a*/ 	.short	0x0000


	//----- nvinfo : EIATTR_MAXREG_COUNT
	.align		4
        /*006c*/ 	.byte	0x03, 0x1b
        /*006e*/ 	.short	0x00ff


	//----- nvinfo : EIATTR_MERCURY_ISA_VERSION
	.align		4
        /*0070*/ 	.byte	0x03, 0x5f
        /*0072*/ 	.short	0x0101


	//----- nvinfo : EIATTR_VRC_CTA_INIT_COUNT
	.align		4
        /*0074*/ 	.byte	0x02, 0x4a
	.zero		1
	.zero		1


	//----- nvinfo : EIATTR_EXIT_INSTR_OFFSETS
	.align		4
        /*0078*/ 	.byte	0x04, 0x1c
        /*007a*/ 	.short	(.L_47 - .L_46)


	//   ....[0]....
.L_46:
        /*007c*/ 	.word	0x00000200


	//   ....[1]....
        /*0080*/ 	.word	0x00000a90


	//----- nvinfo : EIATTR_CBANK_PARAM_SIZE
	.align		4
.L_47:
        /*0084*/ 	.byte	0x03, 0x19
        /*0086*/ 	.short	0x0024


	//----- nvinfo : EIATTR_PARAM_CBANK
	.align		4
        /*0088*/ 	.byte	0x04, 0x0a
        /*008a*/ 	.short	(.L_49 - .L_48)
	.align		4
.L_48:
        /*008c*/ 	.word	index@(.nv.constant0._Z14multMatrixCUDAPKfS0_Pfiii)
        /*0090*/ 	.short	0x0380
        /*0092*/ 	.short	0x0024


	//----- nvinfo : EIATTR_SW_WAR
	.align		4
.L_49:
        /*0094*/ 	.byte	0x04, 0x36
        /*0096*/ 	.short	(.L_51 - .L_50)
.L_50:
        /*0098*/ 	.word	0x00000008
.L_51:


//--------------------- .nv.callgraph             --------------------------
	.section	.nv.callgraph,"",@"SHT_CUDA_CALLGRAPH"
	.align	4
	.sectionentsize	8
	.align		4
        /*0000*/ 	.word	0x00000000
	.align		4
        /*0004*/ 	.word	0xffffffff
	.align		4
        /*0008*/ 	.word	0x00000000
	.align		4
        /*000c*/ 	.word	0xfffffffe
	.align		4
        /*0010*/ 	.word	0x00000000
	.align		4
        /*0014*/ 	.word	0xfffffffd
	.align		4
        /*0018*/ 	.word	0x00000000
	.align		4
        /*001c*/ 	.word	0xfffffffc


//--------------------- .text._Z20multMatrixCUDA_tiledPKfS0_Pfiii --------------------------
	.section	.text._Z20multMatrixCUDA_tiledPKfS0_Pfiii,"ax",@progbits
	.align	128
        .global         _Z20multMatrixCUDA_tiledPKfS0_Pfiii
        .type           _Z20multMatrixCUDA_tiledPKfS0_Pfiii,@function
        .size           _Z20multMatrixCUDA_tiledPKfS0_Pfiii,(.L_x_8 - _Z20multMatrixCUDA_tiledPKfS0_Pfiii)
        .other          _Z20multMatrixCUDA_tiledPKfS0_Pfiii,@"STO_CUDA_ENTRY STV_DEFAULT"
_Z20multMatrixCUDA_tiledPKfS0_Pfiii:
.text._Z20multMatrixCUDA_tiledPKfS0_Pfiii:
[----:B------:R-:W-:Y:S01]  /*0000*/  LDC R1, c[0x0][0x37c] ;  /* 0x0000df00ff017b82 */ /* 0x000fe20000000800 */
[----:B------:R-:W0:Y:S01]  /*0010*/  S2R R3, SR_CTAID.X ;  /* 0x0000000000037919 */ /* 0x000e220000002500 */
[----:B------:R-:W1:Y:S01]  /*0020*/  LDCU UR4, c[0x0][0x39c] ;  /* 0x00007380ff0477ac */ /* 0x000e620008000800 */
[----:B------:R-:W-:Y:S01]  /*0030*/  HFMA2 R9, -RZ, RZ, 0, 0 ;  /* 0x00000000ff097431 */ /* 0x000fe200000001ff */
[----:B------:R-:W0:Y:S01]  /*0040*/  S2R R2, SR_TID.X ;  /* 0x0000000000027919 */ /* 0x000e220000002100 */
[----:B------:R-:W2:Y:S01]  /*0050*/  LDCU UR12, c[0x0][0x3a0] ;  /* 0x00007400ff0c77ac */ /* 0x000ea20008000800 */
[----:B------:R-:W3:Y:S01]  /*0060*/  S2R R5, SR_CTAID.Y ;  /* 0x0000000000057919 */ /* 0x000ee20000002600 */
[----:B------:R-:W4:Y:S01]  /*0070*/  LDCU.64 UR8, c[0x0][0x358] ;  /* 0x00006b00ff0877ac */ /* 0x000f220008000a00 */
[----:B------:R-:W3:Y:S01]  /*0080*/  S2R R0, SR_TID.Y ;  /* 0x0000000000007919 */ /* 0x000ee20000002200 */
[----:B-1----:R-:W-:Y:S01]  /*0090*/  UISETP.GE.AND UP0, UPT, UR4, URZ, UPT ;  /* 0x000000ff0400728c */ /* 0x002fe2000bf06270 */
[----:B0-----:R-:W-:-:S02]  /*00a0*/  LEA R3, R3, R2, 0x4 ;  /* 0x0000000203037211 */ /* 0x001fc400078e20ff */
[----:B---3--:R-:W-:-:S06]  /*00b0*/  LEA R16, R5, R0, 0x4 ;  /* 0x0000000005107211 */ /* 0x008fcc00078e20ff */
[----:B--2-4-:R-:W-:Y:S05]  /*00c0*/  BRA.U !UP0, `(.L_x_0) ;  /* 0x00000005082c7547 */ /* 0x014fea000b800000 */
[----:B------:R-:W0:Y:S01]  /*00d0*/  S2UR UR6, SR_CgaCtaId ;  /* 0x00000000000679c3 */ /* 0x000e220000008800 */
[----:B------:R-:W1:Y:S01]  /*00e0*/  LDCU UR7, c[0x0][0x398] ;  /* 0x00007300ff0777ac */ /* 0x000e620008000800 */
[----:B------:R-:W-:Y:S01]  /*00f0*/  MOV R9, RZ ;  /* 0x000000ff00097202 */ /* 0x000fe20000000f00 */
[----:B------:R-:W-:Y:S01]  /*0100*/  UMOV UR4, 0x400 ;  /* 0x0000040000047882 */ /* 0x000fe20000000000 */
[----:B------:R-:W2:Y:S01]  /*0110*/  LDCU UR11, c[0x0][0x39c] ;  /* 0x00007380ff0b77ac */ /* 0x000ea20008000800 */
[----:B------:R-:W-:Y:S01]  /*0120*/  UIADD3 UR5, UPT, UPT, UR4, 0x400, URZ ;  /* 0x0000040004057890 */ /* 0x000fe2000fffe0ff */
[----:B------:R-:W3:Y:S01]  /*0130*/  LDCU UR10, c[0x0][0x3a0] ;  /* 0x00007400ff0a77ac */ /* 0x000ee20008000800 */
[----:B-1----:R-:W-:Y:S01]  /*0140*/  ISETP.GE.AND P1, PT, R3, UR7, PT ;  /* 0x0000000703007c0c */ /* 0x002fe2000bf26270 */
[----:B0-----:R-:W-:Y:S02]  /*0150*/  ULEA UR4, UR6, UR4, 0x18 ;  /* 0x0000000406047291 */ /* 0x001fe4000f8ec0ff */
[----:B------:R-:W-:-:S04]  /*0160*/  ULEA UR5, UR6, UR5, 0x18 ;  /* 0x0000000506057291 */ /* 0x000fc8000f8ec0ff */
[----:B------:R-:W-:Y:S01]  /*0170*/  LEA R17, R2, UR4, 0x6 ;  /* 0x0000000402117c11 */ /* 0x000fe2000f8e30ff */
[----:B------:R-:W-:Y:S01]  /*0180*/  UMOV UR4, URZ ;  /* 0x000000ff00047c82 */ /* 0x000fe20008000000 */
[C---:B------:R-:W-:Y:S01]  /*0190*/  LEA R19, R0.reuse, UR5, 0x2 ;  /* 0x0000000500137c11 */ /* 0x040fe2000f8e10ff */
[----:B------:R-:W-:Y:S01]  /*01a0*/  UMOV UR5, URZ ;  /* 0x000000ff00057c82 */ /* 0x000fe20008000000 */
[----:B------:R-:W-:Y:S02]  /*01b0*/  LEA R18, R0, R17, 0x2 ;  /* 0x0000001100127211 */ /* 0x000fe400078e10ff */
[----:B--23--:R-:W-:-:S07]  /*01c0*/  LEA R20, R2, R19, 0x6 ;  /* 0x0000001302147211 */ /* 0x00cfce00078e30ff */
.L_x_1:
[----:B------:R-:W-:Y:S01]  /*01d0*/  IADD3 R8, PT, PT, R0, UR4, RZ ;  /* 0x0000000400087c10 */ /* 0x000fe2000fffe0ff */
[----:B------:R-:W-:Y:S01]  /*01e0*/  HFMA2 R27, -RZ, RZ, 0, 0 ;  /* 0x00000000ff1b7431 */ /* 0x000fe200000001ff */
[----:B------:R-:W-:Y:S02]  /*01f0*/  ISETP.GE.AND P0, PT, R16, UR10, PT ;  /* 0x0000000a10007c0c */ /* 0x000fe4000bf06270 */
[----:B------:R-:W-:Y:S02]  /*0200*/  IADD3 R13, PT, PT, R2, UR4, RZ ;  /* 0x00000004020d7c10 */ /* 0x000fe4000fffe0ff */
[----:B------:R-:W-:Y:S02]  /*0210*/  ISETP.GE.OR P2, PT, R8, UR11, P1 ;  /* 0x0000000b08007c0c */ /* 0x000fe40008f46670 */
[----:B------:R-:W-:Y:S02]  /*0220*/  ISETP.GE.OR P0, PT, R13, UR11, P0 ;  /* 0x0000000b0d007c0c */ /* 0x000fe40008706670 */
[----:B------:R-:W-:-:S09]  /*0230*/  MOV R21, RZ ;  /* 0x000000ff00157202 */ /* 0x000fd20000000f00 */
[----:B------:R-:W0:Y:S01]  /*0240*/  @!P2 LDC.64 R6, c[0x0][0x380] ;  /* 0x0000e000ff06ab82 */ /* 0x000e220000000a00 */
[----:B------:R-:W-:Y:S02]  /*0250*/  @!P2 IMAD R11, R3, UR11, R8 ;  /* 0x0000000b030bac24 */ /* 0x000fe4000f8e0208 */
[----:B------:R-:W-:-:S05]  /*0260*/  @!P0 IMAD R13, R13, UR10, R16 ;  /* 0x0000000a0d0d8c24 */ /* 0x000fca000f8e0210 */
[----:B------:R-:W1:Y:S01]  /*0270*/  @!P0 LDC.64 R4, c[0x0][0x388] ;  /* 0x0000e200ff048b82 */ /* 0x000e620000000a00 */
[----:B0-----:R-:W-:-:S05]  /*0280*/  @!P2 IMAD.WIDE R6, R11, 0x4, R6 ;  /* 0x000000040b06a825 */ /* 0x001fca00078e0206 */
[----:B------:R-:W2:Y:S01]  /*0290*/  @!P2 LDG.E R21, desc[UR8][R6.64] ;  /* 0x000000080615a981 */ /* 0x000ea2000c1e1900 */
[----:B-1----:R-:W-:-:S05]  /*02a0*/  @!P0 IMAD.WIDE R10, R13, 0x4, R4 ;  /* 0x000000040d0a8825 */ /* 0x002fca00078e0204 */
[----:B------:R-:W3:Y:S01]  /*02b0*/  @!P0 LDG.E R27, desc[UR8][R10.64] ;  /* 0x000000080a1b8981 */ /* 0x000ee2000c1e1900 */
[----:B------:R-:W-:-:S04]  /*02c0*/  UIADD3 UR5, UPT, UPT, UR5, 0x1, URZ ;  /* 0x0000000105057890 */ /* 0x000fc8000fffe0ff */
[----:B------:R-:W-:-:S04]  /*02d0*/  USHF.L.U32 UR4, UR5, 0x4, URZ ;  /* 0x0000000405047899 */ /* 0x000fc800080006ff */
[----:B------:R-:W-:Y:S01]  /*02e0*/  UISETP.GT.AND UP0, UPT, UR4, UR11, UPT ;  /* 0x0000000b0400728c */ /* 0x000fe2000bf04270 */
[----:B--2---:R-:W-:Y:S04]  /*02f0*/  STS [R18], R21 ;  /* 0x0000001512007388 */ /* 0x004fe80000000800 */
[----:B---3--:R-:W-:Y:S01]  /*0300*/  STS [R20], R27 ;  /* 0x0000001b14007388 */ /* 0x008fe20000000800 */
[----:B------:R-:W-:Y:S06]  /*0310*/  BAR.SYNC.DEFER_BLOCKING 0x0 ;  /* 0x0000000000007b1d */ /* 0x000fec0000010000 */
[----:B------:R-:W-:Y:S04]  /*0320*/  LDS R8, [R19] ;  /* 0x0000000013087984 */ /* 0x000fe80000000800 */
[----:B------:R-:W0:Y:S04]  /*0330*/  LDS.128 R12, [R17] ;  /* 0x00000000110c7984 */ /* 0x000e280000000c00 */
[----:B------:R-:W1:Y:S04]  /*0340*/  LDS R29, [R19+0x40] ;  /* 0x00004000131d7984 */ /* 0x000e680000000800 */
[----:B------:R-:W2:Y:S04]  /*0350*/  LDS R28, [R19+0x80] ;  /* 0x00008000131c7984 */ /* 0x000ea80000000800 */
[----:B------:R-:W3:Y:S04]  /*0360*/  LDS R24, [R19+0xc0] ;  /* 0x0000c00013187984 */ /* 0x000ee80000000800 */
[----:B------:R-:W-:Y:S04]  /*0370*/  LDS R25, [R19+0x100] ;  /* 0x0001000013197984 */ /* 0x000fe80000000800 */
[----:B------:R-:W4:Y:S04]  /*0380*/  LDS.128 R4, [R17+0x10] ;  /* 0x0000100011047984 */ /* 0x000f280000000c00 */
[----:B------:R-:W5:Y:S04]  /*0390*/  LDS R26, [R19+0x140] ;  /* 0x00014000131a7984 */ /* 0x000f680000000800 */
[----:B------:R-:W5:Y:S04]  /*03a0*/  LDS R23, [R19+0x180] ;  /* 0x0001800013177984 */ /* 0x000f680000000800 */
[----:B------:R-:W5:Y:S04]  /*03b0*/  LDS R22, [R19+0x1c0] ;  /* 0x0001c00013167984 */ /* 0x000f680000000800 */
[----:B------:R-:W-:Y:S01]  /*03c0*/  LDS R21, [R19+0x200] ;  /* 0x0002000013157984 */ /* 0x000fe20000000800 */
[----:B0-----:R-:W-:-:S04]  /*03d0*/  FFMA R8, R12, R8, R9 ;  /* 0x000000080c087223 */ /* 0x001fc80000000009 */
[----:B-1----:R-:W-:Y:S02]  /*03e0*/  FFMA R13, R29, R13, R8 ;  /* 0x0000000d1d0d7223 */ /* 0x002fe40000000008 */
[----:B------:R-:W0:Y:S02]  /*03f0*/  LDS.128 R8, [R17+0x20] ;  /* 0x0000200011087984 */ /* 0x000e240000000c00 */
[----:B--2---:R-:W-:-:S04]  /*0400*/  FFMA R13, R28, R14, R13 ;  /* 0x0000000e1c0d7223 */ /* 0x004fc8000000000d */
[----:B---3--:R-:W-:Y:S02]  /*0410*/  FFMA R13, R24, R15, R13 ;  /* 0x0000000f180d7223 */ /* 0x008fe4000000000d */
[----:B------:R-:W1:Y:S02]  /*0420*/  LDS R24, [R19+0x240] ;  /* 0x0002400013187984 */ /* 0x000e640000000800 */
[----:B----4-:R-:W-:Y:S02]  /*0430*/  FFMA R13, R4, R25, R13 ;  /* 0x00000019040d7223 */ /* 0x010fe4000000000d */
[----:B------:R-:W2:Y:S04]  /*0440*/  LDS R25, [R19+0x280] ;  /* 0x0002800013197984 */ /* 0x000ea80000000800 */
[----:B------:R-:W3:Y:S01]  /*0450*/  LDS R4, [R19+0x2c0] ;  /* 0x0002c00013047984 */ /* 0x000ee20000000800 */
[----:B-----5:R-:W-:-:S03]  /*0460*/  FFMA R26, R26, R5, R13 ;  /* 0x000000051a1a7223 */ /* 0x020fc6000000000d */
[----:B------:R-:W-:Y:S01]  /*0470*/  LDS R5, [R19+0x300] ;  /* 0x0003000013057984 */ /* 0x000fe20000000800 */
[----:B------:R-:W-:-:S03]  /*0480*/  FFMA R23, R23, R6, R26 ;  /* 0x0000000617177223 */ /* 0x000fc6000000001a */
[----:B------:R-:W4:Y:S01]  /*0490*/  LDS.128 R12, [R17+0x30] ;  /* 0x00003000110c7984 */ /* 0x000f220000000c00 */
[----:B------:R-:W-:-:S03]  /*04a0*/  FFMA R23, R22, R7, R23 ;  /* 0x0000000716177223 */ /* 0x000fc60000000017 */
[----:B------:R-:W5:Y:S04]  /*04b0*/  LDS R6, [R19+0x340] ;  /* 0x0003400013067984 */ /* 0x000f680000000800 */
[----:B------:R-:W5:Y:S04]  /*04c0*/  LDS R7, [R19+0x380] ;  /* 0x0003800013077984 */ /* 0x000f680000000800 */
[----:B------:R-:W5:Y:S01]  /*04d0*/  LDS R22, [R19+0x3c0] ;  /* 0x0003c00013167984 */ /* 0x000f620000000800 */
[----:B0-----:R-:W-:-:S04]  /*04e0*/  FFMA R21, R8, R21, R23 ;  /* 0x0000001508157223 */ /* 0x001fc80000000017 */
[----:B-1----:R-:W-:-:S04]  /*04f0*/  FFMA R24, R24, R9, R21 ;  /* 0x0000000918187223 */ /* 0x002fc80000000015 */
[----:B--2---:R-:W-:-:S04]  /*0500*/  FFMA R25, R25, R10, R24 ;  /* 0x0000000a19197223 */ /* 0x004fc80000000018 */
[----:B---3--:R-:W-:-:S04]  /*0510*/  FFMA R11, R4, R11, R25 ;  /* 0x0000000b040b7223 */ /* 0x008fc80000000019 */
[----:B----4-:R-:W-:-:S04]  /*0520*/  FFMA R5, R12, R5, R11 ;  /* 0x000000050c057223 */ /* 0x010fc8000000000b */
[----:B-----5:R-:W-:-:S04]  /*0530*/  FFMA R6, R6, R13, R5 ;  /* 0x0000000d06067223 */ /* 0x020fc80000000005 */
[----:B------:R-:W-:-:S04]  /*0540*/  FFMA R7, R7, R14, R6 ;  /* 0x0000000e07077223 */ /* 0x000fc80000000006 */
[----:B------:R-:W-:Y:S01]  /*0550*/  FFMA R9, R22, R15, R7 ;  /* 0x0000000f16097223 */ /* 0x000fe20000000007 */
[----:B------:R-:W-:Y:S06]  /*0560*/  BAR.SYNC.DEFER_BLOCKING 0x0 ;  /* 0x0000000000007b1d */ /* 0x000fec0000010000 */
[----:B------:R-:W-:Y:S05]  /*0570*/  BRA.U !UP0, `(.L_x_1) ;  /* 0xfffffffd08147547 */ /* 0x000fea000b83ffff */
.L_x_0:
[----:B------:R-:W0:Y:S01]  /*0580*/  LDCU UR4, c[0x0][0x398] ;  /* 0x00007300ff0477ac */ /* 0x000e220008000800 */
[----:B------:R-:W-:-:S04]  /*0590*/  ISETP.GE.AND P0, PT, R16, UR12, PT ;  /* 0x0000000c10007c0c */ /* 0x000fc8000bf06270 */
[----:B0-----:R-:W-:-:S13]  /*05a0*/  ISETP.GE.OR P0, PT, R3, UR4, P0 ;  /* 0x0000000403007c0c */ /* 0x001fda0008706670 */
[----:B------:R-:W-:Y:S05]  /*05b0*/  @P0 EXIT ;  /* 0x000000000000094d */ /* 0x000fea0003800000 */
[----:B------:R-:W0:Y:S01]  /*05c0*/  LDC.64 R4, c[0x0][0x390] ;  /* 0x0000e400ff047b82 */ /* 0x000e220000000a00 */
[----:B------:R-:W-:-:S04]  /*05d0*/  IMAD R3, R3, UR12, R16 ;  /* 0x0000000c03037c24 */ /* 0x000fc8000f8e0210 */
[----:B0-----:R-:W-:-:S05]  /*05e0*/  IMAD.WIDE.U32 R2, R3, 0x4, R4 ;  /* 0x0000000403027825 */ /* 0x001fca00078e0004 */
[----:B------:R-:W-:Y:S01]  /*05f0*/  STG.E desc[UR8][R2.64], R9 ;  /* 0x0000000902007986 */ /* 0x000fe2000c101908 */
[----:B------:R-:W-:Y:S05]  /*0600*/  EXIT ;  /* 0x000000000000794d */ /* 0x000fea0003800000 */
.L_x_2:
[----:B------:R-:W-:-:S00]  /*0610*/  BRA `(.L_x_2) ;  /* 0xfffffffc00fc7947 */ /* 0x000fc0000383ffff */
[----:B------:R-:W-:-:S00]  /*0620*/  NOP ;  /* 0x0000000000007918 */ /* 0x000fc00000000000 */
        /* <DEDUP_REMOVED lines=13> */
.L_x_8:


//--------------------- .text._Z14multMatrixCUDAPKfS0_Pfiii --------------------------
	.section	.text._Z14multMatrixCUDAPKfS0_Pfiii,"ax",@progbits
	.align	128
        .global         _Z14multMatrixCUDAPKfS0_Pfiii
        .type           _Z14multMatrixCUDAPKfS0_Pfiii,@function
        .size           _Z14multMatrixCUDAPKfS0_Pfiii,(.L_x_9 - _Z14multMatrixCUDAPKfS0_Pfiii)
        .other          _Z14multMatrixCUDAPKfS0_Pfiii,@"STO_CUDA_ENTRY STV_DEFAULT"
_Z14multMatrixCUDAPKfS0_Pfiii:
.text._Z14multMatrixCUDAPKfS0_Pfiii:
[----:B------:R-:W-:Y:S01]  /*0000*/  LDC R1, c[0x0][0x37c] ;  /* 0x0000df00ff017b82 */ /* 0x000fe20000000800 */
[----:B------:R-:W0:Y:S01]  /*0010*/  LDCU UR16, c[0x0][0x3a0] ;  /* 0x00007400ff1077ac */ /* 0x000e220008000800 */
[----:B------:R-:W1:Y:S06]  /*0020*/  S2R R5, SR_TID.X ;  /* 0x0000000000057919 */ /* 0x000e6c0000002100 */
[----:B------:R-:W1:Y:S08]  /*0030*/  S2UR UR4, SR_CTAID.X ;  /* 0x00000000000479c3 */ /* 0x000e700000002500 */
[----:B------:R-:W1:Y:S01]  /*0040*/  LDC R0, c[0x0][0x360] ;  /* 0x0000d800ff007b82 */ /* 0x000e620000000800 */
[----:B0-----:R-:W-:-:S04]  /*0050*/  IABS R7, UR16 ;  /* 0x0000001000077c13 */ /* 0x001fc80008000000 */
[----:B------:R-:W0:Y:S01]  /*0060*/  I2F.RP R4, R7 ;  /* 0x0000000700047306 */ /* 0x000e220000209400 */
[----:B-1----:R-:W-:Y:S01]  /*0070*/  IMAD R0, R0, UR4, R5 ;  /* 0x0000000400007c24 */ /* 0x002fe2000f8e0205 */
[----:B------:R-:W1:Y:S06]  /*0080*/  LDCU UR4, c[0x0][0x398] ;  /* 0x00007300ff0477ac */ /* 0x000e6c0008000800 */
[----:B0-----:R-:W0:Y:S02]  /*0090*/  MUFU.RCP R4, R4 ;  /* 0x0000000400047308 */ /* 0x001e240000001000 */
[----:B0-----:R-:W-:-:S02]  /*00a0*/  IADD3 R2, PT, PT, R4, 0xffffffe, RZ ;  /* 0x0ffffffe04027810 */ /* 0x001fc40007ffe0ff */
[----:B------:R-:W-:-:S04]  /*00b0*/  IABS R4, R0 ;  /* 0x0000000000047213 */ /* 0x000fc80000000000 */
[----:B------:R0:W2:Y:S02]  /*00c0*/  F2I.FTZ.U32.TRUNC.NTZ R3, R2 ;  /* 0x0000000200037305 */ /* 0x0000a4000021f000 */
[----:B0-----:R-:W-:Y:S01]  /*00d0*/  HFMA2 R2, -RZ, RZ, 0, 0 ;  /* 0x00000000ff027431 */ /* 0x001fe200000001ff */
[----:B--2---:R-:W-:-:S05]  /*00e0*/  IADD3 R6, PT, PT, RZ, -R3, RZ ;  /* 0x80000003ff067210 */ /* 0x004fca0007ffe0ff */
[----:B------:R-:W-:-:S04]  /*00f0*/  IMAD R5, R6, R7, RZ ;  /* 0x0000000706057224 */ /* 0x000fc800078e02ff */
[----:B------:R-:W-:-:S06]  /*0100*/  IMAD.HI.U32 R3, R3, R5, R2 ;  /* 0x0000000503037227 */ /* 0x000fcc00078e0002 */
[----:B------:R-:W-:-:S05]  /*0110*/  IMAD.HI.U32 R3, R3, R4, RZ ;  /* 0x0000000403037227 */ /* 0x000fca00078e00ff */
[----:B------:R-:W-:-:S05]  /*0120*/  IADD3 R5, PT, PT, -R3, RZ, RZ ;  /* 0x000000ff03057210 */ /* 0x000fca0007ffe1ff */
[----:B------:R-:W-:-:S05]  /*0130*/  IMAD R2, R7, R5, R4 ;  /* 0x0000000507027224 */ /* 0x000fca00078e0204 */
[----:B------:R-:W-:-:S13]  /*0140*/  ISETP.GT.U32.AND P2, PT, R7, R2, PT ;  /* 0x000000020700720c */ /* 0x000fda0003f44070 */
[----:B------:R-:W-:Y:S01]  /*0150*/  @!P2 IMAD.IADD R2, R2, 0x1, -R7 ;  /* 0x000000010202a824 */ /* 0x000fe200078e0a07 */
[----:B------:R-:W-:Y:S02]  /*0160*/  @!P2 IADD3 R3, PT, PT, R3, 0x1, RZ ;  /* 0x000000010303a810 */ /* 0x000fe40007ffe0ff */
[----:B------:R-:W-:Y:S02]  /*0170*/  ISETP.NE.AND P2, PT, RZ, UR16, PT ;  /* 0x00000010ff007c0c */ /* 0x000fe4000bf45270 */
[----:B------:R-:W-:Y:S02]  /*0180*/  ISETP.GE.U32.AND P0, PT, R2, R7, PT ;  /* 0x000000070200720c */ /* 0x000fe40003f06070 */
[----:B------:R-:W-:-:S04]  /*0190*/  LOP3.LUT R2, R0, UR16, RZ, 0x3c, !PT ;  /* 0x0000001000027c12 */ /* 0x000fc8000f8e3cff */
[----:B------:R-:W-:-:S07]  /*01a0*/  ISETP.GE.AND P1, PT, R2, RZ, PT ;  /* 0x000000ff0200720c */ /* 0x000fce0003f26270 */
[----:B------:R-:W-:-:S06]  /*01b0*/  @P0 IADD3 R3, PT, PT, R3, 0x1, RZ ;  /* 0x0000000103030810 */ /* 0x000fcc0007ffe0ff */
[----:B------:R-:W-:Y:S02]  /*01c0*/  @!P1 IADD3 R3, PT, PT, -R3, RZ, RZ ;  /* 0x000000ff03039210 */ /* 0x000fe40007ffe1ff */
[----:B------:R-:W-:-:S04]  /*01d0*/  @!P2 LOP3.LUT R3, RZ, UR16, RZ, 0x33, !PT ;  /* 0x00000010ff03ac12 */ /* 0x000fc8000f8e33ff */
[----:B-1----:R-:W-:-:S04]  /*01e0*/  ISETP.GE.AND P0, PT, R3, UR4, PT ;  /* 0x0000000403007c0c */ /* 0x002fc8000bf06270 */
[----:B------:R-:W-:-:S13]  /*01f0*/  ISETP.GT.OR P0, PT, RZ, UR16, P0 ;  /* 0x00000010ff007c0c */ /* 0x000fda0008704670 */
[----:B------:R-:W-:Y:S05]  /*0200*/  @P0 EXIT ;  /* 0x000000000000094d */ /* 0x000fea0003800000 */
[----:B------:R-:W0:Y:S01]  /*0210*/  LDC R14, c[0x0][0x39c] ;  /* 0x0000e700ff0e7b82 */ /* 0x000e220000000800 */
[----:B------:R-:W1:Y:S01]  /*0220*/  LDCU.64 UR14, c[0x0][0x358] ;  /* 0x00006b00ff0e77ac */ /* 0x000e620008000a00 */
[----:B------:R-:W-:Y:S01]  /*0230*/  IMAD.MOV.U32 R21, RZ, RZ, RZ ;  /* 0x000000ffff157224 */ /* 0x000fe200078e00ff */
[----:B0-----:R-:W-:-:S13]  /*0240*/  ISETP.GE.AND P0, PT, R14, 0x1, PT ;  /* 0x000000010e00780c */ /* 0x001fda0003f06270 */
[----:B-1----:R-:W-:Y:S05]  /*0250*/  @!P0 BRA `(.L_x_3) ;  /* 0x0000000800008947 */ /* 0x002fea0003800000 */
[----:B------:R-:W-:Y:S01]  /*0260*/  ISETP.GE.U32.AND P0, PT, R14, 0x8, PT ;  /* 0x000000080e00780c */ /* 0x000fe20003f06070 */
[----:B------:R-:W-:Y:S01]  /*0270*/  HFMA2 R2, -RZ, RZ, 0, 0 ;  /* 0x00000000ff027431 */ /* 0x000fe200000001ff */
[C---:B------:R-:W-:Y:S01]  /*0280*/  IADD3 R17, PT, PT, -R3.reuse, RZ, RZ ;  /* 0x000000ff03117210 */ /* 0x040fe20007ffe1ff */
[----:B------:R-:W-:Y:S01]  /*0290*/  IMAD R16, R3, R14, RZ ;  /* 0x0000000e03107224 */ /* 0x000fe200078e02ff */
[----:B------:R-:W-:-:S03]  /*02a0*/  MOV R21, RZ ;  /* 0x000000ff00157202 */ /* 0x000fc60000000f00 */
[----:B------:R-:W-:-:S06]  /*02b0*/  IMAD R17, R17, UR16, R0 ;  /* 0x0000001011117c24 */ /* 0x000fcc000f8e0200 */
[----:B------:R-:W-:Y:S05]  /*02c0*/  @!P0 BRA `(.L_x_4) ;  /* 0x0000000000f48947 */ /* 0x000fea0003800000 */
[----:B------:R-:W0:Y:S01]  /*02d0*/  LDCU.64 UR18, c[0x0][0x388] ;  /* 0x00007100ff1277ac */ /* 0x000e220008000a00 */
[----:B------:R-:W-:Y:S01]  /*02e0*/  LOP3.LUT R18, R14, 0x7ffffff8, RZ, 0xc0, !PT ;  /* 0x7ffffff80e127812 */ /* 0x000fe200078ec0ff */
[----:B------:R-:W-:Y:S01]  /*02f0*/  IMAD.MOV.U32 R21, RZ, RZ, RZ ;  /* 0x000000ffff157224 */ /* 0x000fe200078e00ff */
[----:B------:R-:W-:Y:S02]  /*0300*/  MOV R15, R16 ;  /* 0x00000010000f7202 */ /* 0x000fe40000000f00 */
[----:B------:R-:W-:Y:S02]  /*0310*/  MOV R19, R17 ;  /* 0x0000001100137202 */ /* 0x000fe40000000f00 */
[----:B------:R-:W-:Y:S01]  /*0320*/  IADD3 R18, PT, PT, -R18, RZ, RZ ;  /* 0x000000ff12127210 */ /* 0x000fe20007ffe1ff */
[----:B0-----:R-:W-:Y:S02]  /*0330*/  UIMAD.WIDE.U32 UR4, UR16, 0xc, UR18 ;  /* 0x0000000c100478a5 */ /* 0x001fe4000f8e0012 */
[----:B------:R-:W-:-:S02]  /*0340*/  UIMAD.WIDE.U32 UR6, UR16, 0x10, UR18 ;  /* 0x00000010100678a5 */ /* 0x000fc4000f8e0012 */
[----:B------:R-:W-:Y:S02]  /*0350*/  UIMAD.WIDE.U32 UR8, UR16, 0x14, UR18 ;  /* 0x00000014100878a5 */ /* 0x000fe4000f8e0012 */
[----:B------:R-:W-:Y:S02]  /*0360*/  UIMAD.WIDE.U32 UR10, UR16, 0x18, UR18 ;  /* 0x00000018100a78a5 */ /* 0x000fe4000f8e0012 */
[----:B------:R-:W-:-:S12]  /*0370*/  UIMAD.WIDE.U32 UR12, UR16, 0x1c, UR18 ;  /* 0x0000001c100c78a5 */ /* 0x000fd8000f8e0012 */
.L_x_5:
[----:B------:R-:W0:Y:S01]  /*0380*/  LDC.64 R2, c[0x0][0x380] ;  /* 0x0000e000ff027b82 */ /* 0x000e220000000a00 */
[----:B------:R-:W-:Y:S01]  /*0390*/  MOV R4, 0x4 ;  /* 0x0000000400047802 */ /* 0x000fe20000000f00 */
[----:B------:R-:W-:Y:S02]  /*03a0*/  UIMAD.WIDE.U32 UR20, UR16, 0x8, UR18 ;  /* 0x00000008101478a5 */ /* 0x000fe4000f8e0012 */
[----:B------:R-:W-:Y:S02]  /*03b0*/  IMAD.U32 R13, RZ, RZ, UR16 ;  /* 0x00000010ff0d7e24 */ /* 0x000fe4000f8e00ff */
[----:B------:R-:W-:Y:S02]  /*03c0*/  HFMA2 R8, -RZ, RZ, 0, 2.384185791015625e-07 ;  /* 0x00000004ff087431 */ /* 0x000fe400000001ff */
[----:B------:R-:W-:Y:S01]  /*03d0*/  IMAD.WIDE R4, R19, R4, UR18 ;  /* 0x0000001213047e25 */ /* 0x000fe2000f8e0204 */
[----:B------:R-:W-:Y:S02]  /*03e0*/  MOV R6, UR20 ;  /* 0x0000001400067c02 */ /* 0x000fe40008000f00 */
[----:B------:R-:W-:-:S02]  /*03f0*/  MOV R7, UR21 ;  /* 0x0000001500077c02 */ /* 0x000fc40008000f00 */
[----:B------:R1:W2:Y:S01]  /*0400*/  LDG.E R20, desc[UR14][R4.64] ;  /* 0x0000000e04147981 */ /* 0x0002a2000c1e1900 */
[----:B------:R-:W-:Y:S01]  /*0410*/  IMAD.WIDE.U32 R12, R13, 0x4, R4 ;  /* 0x000000040d0c7825 */ /* 0x000fe200078e0004 */
[----:B------:R-:W-:-:S03]  /*0420*/  MOV R10, 0x4 ;  /* 0x00000004000a7802 */ /* 0x000fc60000000f00 */
[----:B------:R-:W-:Y:S01]  /*0430*/  IMAD.WIDE R6, R19, 0x4, R6 ;  /* 0x0000000413067825 */ /* 0x000fe200078e0206 */
[----:B------:R3:W4:Y:S03]  /*0440*/  LDG.E R22, desc[UR14][R12.64] ;  /* 0x0000000e0c167981 */ /* 0x000726000c1e1900 */
[----:B0-----:R-:W-:Y:S01]  /*0450*/  IMAD.WIDE R2, R15, 0x4, R2 ;  /* 0x000000040f027825 */ /* 0x001fe200078e0202 */
[----:B------:R0:W5:Y:S04]  /*0460*/  LDG.E R27, desc[UR14][R6.64] ;  /* 0x0000000e061b7981 */ /* 0x000168000c1e1900 */
[----:B------:R-:W2:Y:S01]  /*0470*/  LDG.E R24, desc[UR14][R2.64] ;  /* 0x0000000e02187981 */ /* 0x000ea2000c1e1900 */
[----:B------:R-:W-:-:S03]  /*0480*/  IMAD.WIDE R8, R19, R8, UR4 ;  /* 0x0000000413087e25 */ /* 0x000fc6000f8e0208 */
[----:B------:R-:W4:Y:S01]  /*0490*/  LDG.E R23, desc[UR14][R2.64+0x4] ;  /* 0x0000040e02177981 */ /* 0x000f22000c1e1900 */
[----:B------:R-:W-:Y:S02]  /*04a0*/  HFMA2 R29, -RZ, RZ, 0, 2.384185791015625e-07 ;  /* 0x00000004ff1d7431 */ /* 0x000fe400000001ff */
[----:B------:R-:W-:Y:S01]  /*04b0*/  IMAD.MOV.U32 R28, RZ, RZ, 0x4 ;  /* 0x00000004ff1c7424 */ /* 0x000fe200078e00ff */
[----:B------:R-:W5:Y:S01]  /*04c0*/  LDG.E R26, desc[UR14][R2.64+0x8] ;  /* 0x0000080e021a7981 */ /* 0x000f62000c1e1900 */
[----:B------:R-:W-:-:S03]  /*04d0*/  IMAD.WIDE R10, R19, R10, UR6 ;  /* 0x00000006130a7e25 */ /* 0x000fc6000f8e020a */
[----:B------:R-:W5:Y:S01]  /*04e0*/  LDG.E R8, desc[UR14][R8.64] ;  /* 0x0000000e08087981 */ /* 0x000f62000c1e1900 */
[----:B-1----:R-:W-:-:S03]  /*04f0*/  IMAD.WIDE R4, R19, R28, UR8 ;  /* 0x0000000813047e25 */ /* 0x002fc6000f8e021c */
[----:B------:R-:W5:Y:S01]  /*0500*/  LDG.E R25, desc[UR14][R2.64+0xc] ;  /* 0x00000c0e02197981 */ /* 0x000f62000c1e1900 */
[----:B---3--:R-:W-:-:S03]  /*0510*/  IMAD.WIDE R12, R19, R29, UR10 ;  /* 0x0000000a130c7e25 */ /* 0x008fc6000f8e021d */
[----:B------:R-:W3:Y:S04]  /*0520*/  LDG.E R11, desc[UR14][R10.64] ;  /* 0x0000000e0a0b7981 */ /* 0x000ee8000c1e1900 */
[----:B------:R-:W3:Y:S01]  /*0530*/  LDG.E R28, desc[UR14][R2.64+0x10] ;  /* 0x0000100e021c7981 */ /* 0x000ee2000c1e1900 */
[----:B0-----:R-:W-:-:S03]  /*0540*/  IMAD.WIDE R6, R19, R29, UR12 ;  /* 0x0000000c13067e25 */ /* 0x001fc6000f8e021d */
[----:B------:R-:W3:Y:S04]  /*0550*/  LDG.E R4, desc[UR14][R4.64] ;  /* 0x0000000e04047981 */ /* 0x000ee8000c1e1900 */
[----:B------:R-:W3:Y:S04]  /*0560*/  LDG.E R9, desc[UR14][R2.64+0x14] ;  /* 0x0000140e02097981 */ /* 0x000ee8000c1e1900 */
[----:B------:R-:W3:Y:S04]  /*0570*/  LDG.E R12, desc[UR14][R12.64] ;  /* 0x0000000e0c0c7981 */ /* 0x000ee8000c1e1900 */
[----:B------:R-:W3:Y:S04]  /*0580*/  LDG.E R29, desc[UR14][R2.64+0x18] ;  /* 0x0000180e021d7981 */ /* 0x000ee8000c1e1900 */
[----:B------:R-:W3:Y:S04]  /*0590*/  LDG.E R5, desc[UR14][R2.64+0x1c] ;  /* 0x00001c0e02057981 */ /* 0x000ee8000c1e1900 */
[----:B------:R-:W3:Y:S01]  /*05a0*/  LDG.E R6, desc[UR14][R6.64] ;  /* 0x0000000e06067981 */ /* 0x000ee2000c1e1900 */
[----:B------:R-:W-:-:S04]  /*05b0*/  IADD3 R18, PT, PT, R18, 0x8, RZ ;  /* 0x0000000812127810 */ /* 0x000fc80007ffe0ff */
[----:B------:R-:W-:Y:S01]  /*05c0*/  ISETP.NE.AND P0, PT, R18, RZ, PT ;  /* 0x000000ff1200720c */ /* 0x000fe20003f05270 */
[----:B------:R-:W-:Y:S02]  /*05d0*/  VIADD R15, R15, 0x8 ;  /* 0x000000080f0f7836 */ /* 0x000fe40000000000 */
[----:B--2---:R-:W-:-:S04]  /*05e0*/  FFMA R20, R24, R20, R21 ;  /* 0x0000001418147223 */ /* 0x004fc80000000015 */
[----:B----4-:R-:W-:-:S04]  /*05f0*/  FFMA R23, R23, R22, R20 ;  /* 0x0000001617177223 */ /* 0x010fc80000000014 */
[----:B-----5:R-:W-:-:S04]  /*0600*/  FFMA R26, R26, R27, R23 ;  /* 0x0000001b1a1a7223 */ /* 0x020fc80000000017 */
[----:B------:R-:W-:-:S04]  /*0610*/  FFMA R25, R25, R8, R26 ;  /* 0x0000000819197223 */ /* 0x000fc8000000001a */
[----:B---3--:R-:W-:Y:S01]  /*0620*/  FFMA R28, R28, R11, R25 ;  /* 0x0000000b1c1c7223 */ /* 0x008fe20000000019 */
[----:B------:R-:W-:-:S03]  /*0630*/  MOV R8, UR16 ;  /* 0x0000001000087c02 */ /* 0x000fc60008000f00 */
[----:B------:R-:W-:Y:S01]  /*0640*/  FFMA R4, R9, R4, R28 ;  /* 0x0000000409047223 */ /* 0x000fe2000000001c */
[----:B------:R-:W-:-:S03]  /*0650*/  LEA R19, R8, R19, 0x3 ;  /* 0x0000001308137211 */ /* 0x000fc600078e18ff */
[----:B------:R-:W-:-:S04]  /*0660*/  FFMA R4, R29, R12, R4 ;  /* 0x0000000c1d047223 */ /* 0x000fc80000000004 */
[----:B------:R-:W-:Y:S01]  /*0670*/  FFMA R21, R5, R6, R4 ;  /* 0x0000000605157223 */ /* 0x000fe20000000004 */
[----:B------:R-:W-:Y:S06]  /*0680*/  @P0 BRA `(.L_x_5) ;  /* 0xfffffffc003c0947 */ /* 0x000fec000383ffff */
[----:B------:R-:W-:-:S07]  /*0690*/  LOP3.LUT R2, R14, 0x7ffffff8, RZ, 0xc0, !PT ;  /* 0x7ffffff80e027812 */ /* 0x000fce00078ec0ff */
.L_x_4:
[----:B------:R-:W-:-:S04]  /*06a0*/  LOP3.LUT R3, R14, 0x7, RZ, 0xc0, !PT ;  /* 0x000000070e037812 */ /* 0x000fc800078ec0ff */
[----:B------:R-:W-:-:S13]  /*06b0*/  ISETP.NE.AND P0, PT, R3, RZ, PT ;  /* 0x000000ff0300720c */ /* 0x000fda0003f05270 */
[----:B------:R-:W-:Y:S05]  /*06c0*/  @!P0 BRA `(.L_x_3) ;  /* 0x0000000000e48947 */ /* 0x000fea0003800000 */
[----:B------:R-:W-:Y:S02]  /*06d0*/  ISETP.GE.U32.AND P0, PT, R3, 0x4, PT ;  /* 0x000000040300780c */ /* 0x000fe40003f06070 */
[----:B------:R-:W-:-:S04]  /*06e0*/  LOP3.LUT R15, R14, 0x3, RZ, 0xc0, !PT ;  /* 0x000000030e0f7812 */ /* 0x000fc800078ec0ff */
[----:B------:R-:W-:-:S07]  /*06f0*/  ISETP.NE.AND P1, PT, R15, RZ, PT ;  /* 0x000000ff0f00720c */ /* 0x000fce0003f25270 */
[----:B------:R-:W-:Y:S06]  /*0700*/  @!P0 BRA `(.L_x_6) ;  /* 0x0000000000648947 */ /* 0x000fec0003800000 */
[----:B------:R-:W0:Y:S01]  /*0710*/  LDC.64 R12, c[0x0][0x388] ;  /* 0x0000e200ff0c7b82 */ /* 0x000e220000000a00 */
[----:B------:R-:W-:Y:S01]  /*0720*/  IMAD R7, R2, UR16, R17 ;  /* 0x0000001002077c24 */ /* 0x000fe2000f8e0211 */
[----:B------:R-:W-:Y:S02]  /*0730*/  MOV R11, UR16 ;  /* 0x00000010000b7c02 */ /* 0x000fe40008000f00 */
[----:B------:R-:W-:-:S04]  /*0740*/  IADD3 R3, PT, PT, R16, R2, RZ ;  /* 0x0000000210037210 */ /* 0x000fc80007ffe0ff */
[----:B------:R-:W1:Y:S01]  /*0750*/  LDC.64 R4, c[0x0][0x380] ;  /* 0x0000e000ff047b82 */ /* 0x000e620000000a00 */
[----:B------:R-:W-:Y:S01]  /*0760*/  MOV R9, UR16 ;  /* 0x0000001000097c02 */ /* 0x000fe20008000f00 */
[----:B0-----:R-:W-:Y:S01]  /*0770*/  IMAD.WIDE R12, R7, 0x4, R12 ;  /* 0x00000004070c7825 */ /* 0x001fe200078e020c */
[----:B------:R-:W-:-:S03]  /*0780*/  MOV R7, UR16 ;  /* 0x0000001000077c02 */ /* 0x000fc60008000f00 */
[----:B------:R-:W-:Y:S02]  /*0790*/  IMAD.WIDE.U32 R10, R11, 0x4, R12 ;  /* 0x000000040b0a7825 */ /* 0x000fe400078e000c */
[----:B------:R-:W2:Y:S02]  /*07a0*/  LDG.E R12, desc[UR14][R12.64] ;  /* 0x0000000e0c0c7981 */ /* 0x000ea4000c1e1900 */
[----:B-1----:R-:W-:-:S04]  /*07b0*/  IMAD.WIDE R4, R3, 0x4, R4 ;  /* 0x0000000403047825 */ /* 0x002fc800078e0204 */
[----:B------:R-:W-:Y:S01]  /*07c0*/  IMAD.WIDE.U32 R6, R7, 0x4, R10 ;  /* 0x0000000407067825 */ /* 0x000fe200078e000a */
[----:B------:R-:W2:Y:S04]  /*07d0*/  LDG.E R18, desc[UR14][R4.64] ;  /* 0x0000000e04127981 */ /* 0x000ea8000c1e1900 */
[----:B------:R-:W3:Y:S01]  /*07e0*/  LDG.E R10, desc[UR14][R10.64] ;  /* 0x0000000e0a0a7981 */ /* 0x000ee2000c1e1900 */
[----:B------:R-:W-:-:S03]  /*07f0*/  IMAD.WIDE.U32 R8, R9, 0x4, R6 ;  /* 0x0000000409087825 */ /* 0x000fc600078e0006 */
[----:B------:R-:W3:Y:S04]  /*0800*/  LDG.E R3, desc[UR14][R4.64+0x4] ;  /* 0x0000040e04037981 */ /* 0x000ee8000c1e1900 */
[----:B------:R-:W4:Y:S04]  /*0810*/  LDG.E R19, desc[UR14][R6.64] ;  /* 0x0000000e06137981 */ /* 0x000f28000c1e1900 */
[----:B------:R-:W4:Y:S04]  /*0820*/  LDG.E R20, desc[UR14][R4.64+0x8] ;  /* 0x0000080e04147981 */ /* 0x000f28000c1e1900 */
[----:B------:R-:W5:Y:S04]  /*0830*/  LDG.E R22, desc[UR14][R4.64+0xc] ;  /* 0x00000c0e04167981 */ /* 0x000f68000c1e1900 */
[----:B------:R-:W5:Y:S01]  /*0840*/  LDG.E R8, desc[UR14][R8.64] ;  /* 0x0000000e08087981 */ /* 0x000f62000c1e1900 */
[----:B------:R-:W-:-:S02]  /*0850*/  VIADD R2, R2, 0x4 ;  /* 0x0000000402027836 */ /* 0x000fc40000000000 */
[----:B--2---:R-:W-:-:S04]  /*0860*/  FFMA R12, R18, R12, R21 ;  /* 0x0000000c120c7223 */ /* 0x004fc80000000015 */
[----:B---3--:R-:W-:-:S04]  /*0870*/  FFMA R3, R3, R10, R12 ;  /* 0x0000000a03037223 */ /* 0x008fc8000000000c */
[----:B----4-:R-:W-:-:S04]  /*0880*/  FFMA R3, R20, R19, R3 ;  /* 0x0000001314037223 */ /* 0x010fc80000000003 */
[----:B-----5:R-:W-:-:S07]  /*0890*/  FFMA R21, R22, R8, R3 ;  /* 0x0000000816157223 */ /* 0x020fce0000000003 */
.L_x_6:
[----:B------:R-:W-:Y:S05]  /*08a0*/  @!P1 BRA `(.L_x_3) ;  /* 0x00000000006c9947 */ /* 0x000fea0003800000 */
[----:B------:R-:W0:Y:S01]  /*08b0*/  LDC.64 R10, c[0x0][0x388] ;  /* 0x0000e200ff0a7b82 */ /* 0x000e220000000a00 */
[----:B------:R-:W-:Y:S02]  /*08c0*/  ISETP.NE.AND P0, PT, R15, 0x1, PT ;  /* 0x000000010f00780c */ /* 0x000fe40003f05270 */
[----:B------:R-:W-:Y:S02]  /*08d0*/  LOP3.LUT R14, R14, 0x1, RZ, 0xc0, !PT ;  /* 0x000000010e0e7812 */ /* 0x000fe400078ec0ff */
[----:B------:R-:W-:Y:S02]  /*08e0*/  MOV R15, UR16 ;  /* 0x00000010000f7c02 */ /* 0x000fe40008000f00 */
[----:B------:R-:W-:Y:S01]  /*08f0*/  ISETP.NE.U32.AND P1, PT, R14, 0x1, PT ;  /* 0x000000010e00780c */ /* 0x000fe20003f25070 */
[----:B------:R-:W1:Y:S06]  /*0900*/  LDC.64 R8, c[0x0][0x380] ;  /* 0x0000e000ff087b82 */ /* 0x000e6c0000000a00 */
[----:B------:R-:W-:Y:S01]  /*0910*/  @P0 IMAD R13, R2, UR16, R17 ;  /* 0x00000010020d0c24 */ /* 0x000fe2000f8e0211 */
[----:B------:R-:W-:Y:S01]  /*0920*/  @P0 IADD3 R3, PT, PT, R16, R2, RZ ;  /* 0x0000000210030210 */ /* 0x000fe20007ffe0ff */
[----:B------:R-:W2:Y:S01]  /*0930*/  LDC.64 R6, c[0x0][0x380] ;  /* 0x0000e000ff067b82 */ /* 0x000ea20000000a00 */
[----:B------:R-:W-:-:S05]  /*0940*/  @P0 IADD3 R2, PT, PT, R2, 0x2, RZ ;  /* 0x0000000202020810 */ /* 0x000fca0007ffe0ff */
[----:B------:R-:W-:Y:S02]  /*0950*/  @!P1 IMAD R17, R2, UR16, R17 ;  /* 0x0000001002119c24 */ /* 0x000fe4000f8e0211 */
[----:B------:R-:W3:Y:S01]  /*0960*/  LDC.64 R4, c[0x0][0x388] ;  /* 0x0000e200ff047b82 */ /* 0x000ee20000000a00 */
[----:B0-----:R-:W-:Y:S01]  /*0970*/  @P0 IMAD.WIDE R10, R13, 0x4, R10 ;  /* 0x000000040d0a0825 */ /* 0x001fe200078e020a */
[----:B------:R-:W-:-:S04]  /*0980*/  @!P1 IADD3 R13, PT, PT, R16, R2, RZ ;  /* 0x00000002100d9210 */ /* 0x000fc80007ffe0ff */
[----:B------:R-:W4:Y:S01]  /*0990*/  @P0 LDG.E R14, desc[UR14][R10.64] ;  /* 0x0000000e0a0e0981 */ /* 0x000f22000c1e1900 */
[----:B-1----:R-:W-:-:S04]  /*09a0*/  @P0 IMAD.WIDE R8, R3, 0x4, R8 ;  /* 0x0000000403080825 */ /* 0x002fc800078e0208 */
[----:B------:R-:W-:Y:S01]  /*09b0*/  @P0 IMAD.WIDE.U32 R2, R15, 0x4, R10 ;  /* 0x000000040f020825 */ /* 0x000fe200078e000a */
[----:B------:R-:W4:Y:S03]  /*09c0*/  @P0 LDG.E R12, desc[UR14][R8.64] ;  /* 0x0000000e080c0981 */ /* 0x000f26000c1e1900 */
[----:B--2---:R-:W-:Y:S01]  /*09d0*/  @!P1 IMAD.WIDE R6, R13, 0x4, R6 ;  /* 0x000000040d069825 */ /* 0x004fe200078e0206 */
[----:B------:R-:W2:Y:S04]  /*09e0*/  @P0 LDG.E R15, desc[UR14][R8.64+0x4] ;  /* 0x0000040e080f0981 */ /* 0x000ea8000c1e1900 */
[----:B------:R-:W2:Y:S01]  /*09f0*/  @P0 LDG.E R2, desc[UR14][R2.64] ;  /* 0x0000000e02020981 */ /* 0x000ea2000c1e1900 */
[----:B---3--:R-:W-:-:S03]  /*0a00*/  @!P1 IMAD.WIDE R4, R17, 0x4, R4 ;  /* 0x0000000411049825 */ /* 0x008fc600078e0204 */
[----:B------:R-:W3:Y:S04]  /*0a10*/  @!P1 LDG.E R6, desc[UR14][R6.64] ;  /* 0x0000000e06069981 */ /* 0x000ee8000c1e1900 */
[----:B------:R-:W3:Y:S01]  /*0a20*/  @!P1 LDG.E R4, desc[UR14][R4.64] ;  /* 0x0000000e04049981 */ /* 0x000ee2000c1e1900 */
[----:B----4-:R-:W-:-:S04]  /*0a30*/  @P0 FFMA R12, R12, R14, R21 ;  /* 0x0000000e0c0c0223 */ /* 0x010fc80000000015 */
[----:B--2---:R-:W-:-:S04]  /*0a40*/  @P0 FFMA R21, R15, R2, R12 ;  /* 0x000000020f150223 */ /* 0x004fc8000000000c */
[----:B---3--:R-:W-:-:S07]  /*0a50*/  @!P1 FFMA R21, R6, R4, R21 ;  /* 0x0000000406159223 */ /* 0x008fce0000000015 */
.L_x_3:
[----:B------:R-:W0:Y:S02]  /*0a60*/  LDC.64 R2, c[0x0][0x390] ;  /* 0x0000e400ff027b82 */ /* 0x000e240000000a00 */
[----:B0-----:R-:W-:-:S05]  /*0a70*/  IMAD.WIDE R2, R0, 0x4, R2 ;  /* 0x0000000400027825 */ /* 0x001fca00078e0202 */
[----:B------:R-:W-:Y:S01]  /*0a80*/  STG.E desc[UR14][R2.64], R21 ;  /* 0x0000001502007986 */ /* 0x000fe2000c10190e */
[----:B------:R-:W-:Y:S05]  /*0a90*/  EXIT ;  /* 0x000000000000794d */ /* 0x000fea0003800000 */
.L_x_7:
        /* <DEDUP_REMOVED lines=14> */
.L_x_9:


//--------------------- .nv.shared._Z20multMatrixCUDA_tiledPKfS0_Pfiii --------------------------
	.section	.nv.shared._Z20multMatrixCUDA_tiledPKfS0_Pfiii,"aw",@nobits
	.sectionflags	@""
	.align	4
.nv.shared._Z20multMatrixCUDA_tiledPKfS0_Pfiii:
	.zero		3072


//--------------------- .nv.shared.reserved.0     --------------------------
	.section	.nv.shared.reserved.0,"aw",@nobits
	.weak		__nv_reservedSMEM_offset_0_alias
	.size		__nv_reservedSMEM_offset_0_alias, 0, 64
	.other		__nv_reservedSMEM_offset_0_alias,@"STO_CUDA_RESERVED_SHARED STV_DEFAULT"
__nv_reservedSMEM_offset_0_alias:
	.zero		0
	.zero		64


//--------------------- .nv.constant0._Z20multMatrixCUDA_tiledPKfS0_Pfiii --------------------------
	.section	.nv.constant0._Z20multMatrixCUDA_tiledPKfS0_Pfiii,"a",@progbits
	.sectionflags	@""
	.align	4
.nv.constant0._Z20multMatrixCUDA_tiledPKfS0_Pfiii:
	.zero		932


//--------------------- .nv.constant0._Z14multMatrixCUDAPKfS0_Pfiii --------------------------
	.section	.nv.constant0._Z14multMatrixCUDAPKfS0_Pfiii,"a",@progbits
	.sectionflags	@""
	.align	4
.nv.constant0._Z14multMatrixCUDAPKfS0_Pfiii:
	.zero		932


//--------------------- SYMBOLS --------------------------

	.type		.nv.reservedSmem.offset0,@object
	.size		.nv.reservedSmem.offset0,0x4
	.type		.nv.reservedSmem.cap,@object
	.size		.nv.reservedSmem.cap,0x4
